//
// Generated by NVIDIA NVVM Compiler
//
// Compiler Build ID: CL-36424714
// Cuda compilation tools, release 13.0, V13.0.88
// Based on NVVM 20.0.0
//

.version 9.0
.target sm_100
.address_size 64

	// .globl	_Z9kernelAddPfS_S_i

.visible .entry _Z9kernelAddPfS_S_i(
	.param .u64 .ptr .align 1 _Z9kernelAddPfS_S_i_param_0,
	.param .u64 .ptr .align 1 _Z9kernelAddPfS_S_i_param_1,
	.param .u64 .ptr .align 1 _Z9kernelAddPfS_S_i_param_2,
	.param .u32 _Z9kernelAddPfS_S_i_param_3
)
{
	.reg .pred 	%p<2>;
	.reg .b32 	%r<6>;
	.reg .b32 	%f<4>;
	.reg .b64 	%rd<11>;

	ld.param.u64 	%rd1, [_Z9kernelAddPfS_S_i_param_0];
	ld.param.u64 	%rd2, [_Z9kernelAddPfS_S_i_param_1];
	ld.param.u64 	%rd3, [_Z9kernelAddPfS_S_i_param_2];
	ld.param.u32 	%r2, [_Z9kernelAddPfS_S_i_param_3];
	mov.u32 	%r3, %ctaid.x;
	mov.u32 	%r4, %ntid.x;
	mov.u32 	%r5, %tid.x;
	mad.lo.s32 	%r1, %r3, %r4, %r5;
	setp.ge.s32 	%p1, %r1, %r2;
	@%p1 bra 	$L__BB0_2;
	cvta.to.global.u64 	%rd4, %rd1;
	cvta.to.global.u64 	%rd5, %rd2;
	cvta.to.global.u64 	%rd6, %rd3;
	mul.wide.s32 	%rd7, %r1, 4;
	add.s64 	%rd8, %rd4, %rd7;
	ld.global.f32 	%f1, [%rd8];
	add.s64 	%rd9, %rd5, %rd7;
	ld.global.f32 	%f2, [%rd9];
	add.f32 	%f3, %f1, %f2;
	add.s64 	%rd10, %rd6, %rd7;
	st.global.f32 	[%rd10], %f3;
$L__BB0_2:
	ret;

}
	// .globl	_Z11kernelScalePffi
.visible .entry _Z11kernelScalePffi(
	.param .u64 .ptr .align 1 _Z11kernelScalePffi_param_0,
	.param .f32 _Z11kernelScalePffi_param_1,
	.param .u32 _Z11kernelScalePffi_param_2
)
{
	.reg .pred 	%p<2>;
	.reg .b32 	%r<6>;
	.reg .b32 	%f<4>;
	.reg .b64 	%rd<5>;

	ld.param.u64 	%rd1, [_Z11kernelScalePffi_param_0];
	ld.param.f32 	%f1, [_Z11kernelScalePffi_param_1];
	ld.param.u32 	%r2, [_Z11kernelScalePffi_param_2];
	mov.u32 	%r3, %ctaid.x;
	mov.u32 	%r4, %ntid.x;
	mov.u32 	%r5, %tid.x;
	mad.lo.s32 	%r1, %r3, %r4, %r5;
	setp.ge.s32 	%p1, %r1, %r2;
	@%p1 bra 	$L__BB1_2;
	cvta.to.global.u64 	%rd2, %rd1;
	mul.wide.s32 	%rd3, %r1, 4;
	add.s64 	%rd4, %rd2, %rd3;
	ld.global.f32 	%f2, [%rd4];
	mul.f32 	%f3, %f1, %f2;
	st.global.f32 	[%rd4], %f3;
$L__BB1_2:
	ret;

}
	// .globl	_Z12kernelSquarePfi
.visible .entry _Z12kernelSquarePfi(
	.param .u64 .ptr .align 1 _Z12kernelSquarePfi_param_0,
	.param .u32 _Z12kernelSquarePfi_param_1
)
{
	.reg .pred 	%p<2>;
	.reg .b32 	%r<6>;
	.reg .b32 	%f<3>;
	.reg .b64 	%rd<5>;

	ld.param.u64 	%rd1, [_Z12kernelSquarePfi_param_0];
	ld.param.u32 	%r2, [_Z12kernelSquarePfi_param_1];
	mov.u32 	%r3, %ctaid.x;
	mov.u32 	%r4, %ntid.x;
	mov.u32 	%r5, %tid.x;
	mad.lo.s32 	%r1, %r3, %r4, %r5;
	setp.ge.s32 	%p1, %r1, %r2;
	@%p1 bra 	$L__BB2_2;
	cvta.to.global.u64 	%rd2, %rd1;
	mul.wide.s32 	%rd3, %r1, 4;
	add.s64 	%rd4, %rd2, %rd3;
	ld.global.f32 	%f1, [%rd4];
	mul.f32 	%f2, %f1, %f1;
	st.global.f32 	[%rd4], %f2;
$L__BB2_2:
	ret;

}
	// .globl	_Z12kernelOffsetPffi
.visible .entry _Z12kernelOffsetPffi(
	.param .u64 .ptr .align 1 _Z12kernelOffsetPffi_param_0,
	.param .f32 _Z12kernelOffsetPffi_param_1,
	.param .u32 _Z12kernelOffsetPffi_param_2
)
{
	.reg .pred 	%p<2>;
	.reg .b32 	%r<6>;
	.reg .b32 	%f<4>;
	.reg .b64 	%rd<5>;

	ld.param.u64 	%rd1, [_Z12kernelOffsetPffi_param_0];
	ld.param.f32 	%f1, [_Z12kernelOffsetPffi_param_1];
	ld.param.u32 	%r2, [_Z12kernelOffsetPffi_param_2];
	mov.u32 	%r3, %ctaid.x;
	mov.u32 	%r4, %ntid.x;
	mov.u32 	%r5, %tid.x;
	mad.lo.s32 	%r1, %r3, %r4, %r5;
	setp.ge.s32 	%p1, %r1, %r2;
	@%p1 bra 	$L__BB3_2;
	cvta.to.global.u64 	%rd2, %rd1;
	mul.wide.s32 	%rd3, %r1, 4;
	add.s64 	%rd4, %rd2, %rd3;
	ld.global.f32 	%f2, [%rd4];
	add.f32 	%f3, %f1, %f2;
	st.global.f32 	[%rd4], %f3;
$L__BB3_2:
	ret;

}


// ===== COMPILED SASS (sm_100) =====

	.target	sm_100

	.elftype	@"ET_EXEC"


//--------------------- .note.nv.tkinfo           --------------------------
	.section	.note.nv.tkinfo,"",@"SHT_NOTE"
	.sectionflags	@"SHF_NOTE_NV_TKINFO"
	.tkinfo
        /*0018*/ 	.word	0x00000002
        /*0030*/ 	.string	""
        /*0030*/ 	.string	"ptxas"
        /*0030*/ 	.string	"Cuda compilation tools, release 13.0, V13.0.88"
        /*0030*/ 	.string	"Build cuda_13.0.r13.0/compiler.36424714_0"
        /*0030*/ 	.string	"-arch sm_100 -m 64 "



//--------------------- .note.nv.cuinfo           --------------------------
	.section	.note.nv.cuinfo,"",@"SHT_NOTE"
	.sectionflags	@"SHF_NOTE_NV_CUINFO"
        /*0018*/ 	.short	0x0002
        /*001a*/ 	.short	0x0064
        /*001c*/ 	.short	0x0082
	.zero		2


//--------------------- .nv.info                  --------------------------
	.section	.nv.info,"",@"SHT_CUDA_INFO"
	.align	4


	//----- nvinfo : EIATTR_REGCOUNT
	.align		4
        /*0000*/ 	.byte	0x04, 0x2f
        /*0002*/ 	.short	(.L_1 - .L_0)
	.align		4
.L_0:
        /*0004*/ 	.word	index@(_Z9kernelAddPfS_S_i)
        /*0008*/ 	.word	0x0000000c


	//----- nvinfo : EIATTR_FRAME_SIZE
	.align		4
.L_1:
        /*000c*/ 	.byte	0x04, 0x11
        /*000e*/ 	.short	(.L_3 - .L_2)
	.align		4
.L_2:
        /*0010*/ 	.word	index@(_Z9kernelAddPfS_S_i)
        /*0014*/ 	.word	0x00000000


	//----- nvinfo : EIATTR_REGCOUNT
	.align		4
.L_3:
        /*0018*/ 	.byte	0x04, 0x2f
        /*001a*/ 	.short	(.L_5 - .L_4)
	.align		4
.L_4:
        /*001c*/ 	.word	index@(_Z11kernelScalePffi)
        /*0020*/ 	.word	0x00000008


	//----- nvinfo : EIATTR_FRAME_SIZE
	.align		4
.L_5:
        /*0024*/ 	.byte	0x04, 0x11
        /*0026*/ 	.short	(.L_7 - .L_6)
	.align		4
.L_6:
        /*0028*/ 	.word	index@(_Z11kernelScalePffi)
        /*002c*/ 	.word	0x00000000


	//----- nvinfo : EIATTR_REGCOUNT
	.align		4
.L_7:
        /*0030*/ 	.byte	0x04, 0x2f
        /*0032*/ 	.short	(.L_9 - .L_8)
	.align		4
.L_8:
        /*0034*/ 	.word	index@(_Z12kernelSquarePfi)
        /*0038*/ 	.word	0x00000008


	//----- nvinfo : EIATTR_FRAME_SIZE
	.align		4
.L_9:
        /*003c*/ 	.byte	0x04, 0x11
        /*003e*/ 	.short	(.L_11 - .L_10)
	.align		4
.L_10:
        /*0040*/ 	.word	index@(_Z12kernelSquarePfi)
        /*0044*/ 	.word	0x00000000


	//----- nvinfo : EIATTR_REGCOUNT
	.align		4
.L_11:
        /*0048*/ 	.byte	0x04, 0x2f
        /*004a*/ 	.short	(.L_13 - .L_12)
	.align		4
.L_12:
        /*004c*/ 	.word	index@(_Z12kernelOffsetPffi)
        /*0050*/ 	.word	0x00000008


	//----- nvinfo : EIATTR_FRAME_SIZE
	.align		4
.L_13:
        /*0054*/ 	.byte	0x04, 0x11
        /*0056*/ 	.short	(.L_15 - .L_14)
	.align		4
.L_14:
        /*0058*/ 	.word	index@(_Z12kernelOffsetPffi)
        /*005c*/ 	.word	0x00000000


	//----- nvinfo : EIATTR_MIN_STACK_SIZE
	.align		4
.L_15:
        /*0060*/ 	.byte	0x04, 0x12
        /*0062*/ 	.short	(.L_17 - .L_16)
	.align		4
.L_16:
        /*0064*/ 	.word	index@(_Z12kernelOffsetPffi)
        /*0068*/ 	.word	0x00000000


	//----- nvinfo : EIATTR_MIN_STACK_SIZE
	.align		4
.L_17:
        /*006c*/ 	.byte	0x04, 0x12
        /*006e*/ 	.short	(.L_19 - .L_18)
	.align		4
.L_18:
        /*0070*/ 	.word	index@(_Z12kernelSquarePfi)
        /*0074*/ 	.word	0x00000000


	//----- nvinfo : EIATTR_MIN_STACK_SIZE
	.align		4
.L_19:
        /*0078*/ 	.byte	0x04, 0x12
        /*007a*/ 	.short	(.L_21 - .L_20)
	.align		4
.L_20:
        /*007c*/ 	.word	index@(_Z11kernelScalePffi)
        /*0080*/ 	.word	0x00000000


	//----- nvinfo : EIATTR_MIN_STACK_SIZE
	.align		4
.L_21:
        /*0084*/ 	.byte	0x04, 0x12
        /*0086*/ 	.short	(.L_23 - .L_22)
	.align		4
.L_22:
        /*0088*/ 	.word	index@(_Z9kernelAddPfS_S_i)
        /*008c*/ 	.word	0x00000000
.L_23:


//--------------------- .nv.compat                --------------------------
	.section	.nv.compat,"",@"SHT_CUDA_COMPAT_INFO"
	.align	4
        /*0000*/ 	.byte	0x02, 0x09, 0x00, 0x00, 0x02, 0x02, 0x01, 0x00, 0x02, 0x05, 0x05, 0x00, 0x03, 0x07, 0x01, 0x01
        /*0010*/ 	.byte	0x02, 0x03, 0x00, 0x00, 0x02, 0x06, 0x01, 0x00, 0x04, 0x0b, 0x08, 0x00, 0x09, 0x00, 0x00, 0x00
        /*0020*/ 	.byte	0x00, 0x00, 0x00, 0x00


//--------------------- .nv.info._Z12kernelOffsetPffi --------------------------
	.section	.nv.info._Z12kernelOffsetPffi,"",@"SHT_CUDA_INFO"
	.sectionflags	@""
	.align	4


	//----- nvinfo : EIATTR_CUDA_API_VERSION
	.align		4
        /*0000*/ 	.byte	0x04, 0x37
        /*0002*/ 	.short	(.L_25 - .L_24)
.L_24:
        /*0004*/ 	.word	0x00000082


	//----- nvinfo : EIATTR_KPARAM_INFO
	.align		4
.L_25:
        /*0008*/ 	.byte	0x04, 0x17
        /*000a*/ 	.short	(.L_27 - .L_26)
.L_26:
        /*000c*/ 	.word	0x00000000
        /*0010*/ 	.short	0x0002
        /*0012*/ 	.short	0x000c
        /*0014*/ 	.byte	0x00, 0xf0, 0x11, 0x00


	//----- nvinfo : EIATTR_KPARAM_INFO
	.align		4
.L_27:
        /*0018*/ 	.byte	0x04, 0x17
        /*001a*/ 	.short	(.L_29 - .L_28)
.L_28:
        /*001c*/ 	.word	0x00000000
        /*0020*/ 	.short	0x0001
        /*0022*/ 	.short	0x0008
        /*0024*/ 	.byte	0x00, 0xf0, 0x11, 0x00


	//----- nvinfo : EIATTR_KPARAM_INFO
	.align		4
.L_29:
        /*0028*/ 	.byte	0x04, 0x17
        /*002a*/ 	.short	(.L_31 - .L_30)
.L_30:
        /*002c*/ 	.word	0x00000000
        /*0030*/ 	.short	0x0000
        /*0032*/ 	.short	0x0000
        /*0034*/ 	.byte	0x00, 0xf5, 0x21, 0x00


	//----- nvinfo : EIATTR_SPARSE_MMA_MASK
	.align		4
.L_31:
        /*0038*/ 	.byte	0x03, 0x50
        /*003a*/ 	.short	0x0000


	//----- nvinfo : EIATTR_MAXREG_COUNT
	.align		4
        /*003c*/ 	.byte	0x03, 0x1b
        /*003e*/ 	.short	0x00ff


	//----- nvinfo : EIATTR_MERCURY_ISA_VERSION
	.align		4
        /*0040*/ 	.byte	0x03, 0x5f
        /*0042*/ 	.short	0x0101


	//----- nvinfo : EIATTR_VRC_CTA_INIT_COUNT
	.align		4
        /*0044*/ 	.byte	0x02, 0x4a
	.zero		1
	.zero		1


	//----- nvinfo : EIATTR_EXIT_INSTR_OFFSETS
	.align		4
        /*0048*/ 	.byte	0x04, 0x1c
        /*004a*/ 	.short	(.L_33 - .L_32)


	//   ....[0]....
.L_32:
        /*004c*/ 	.word	0x00000070


	//   ....[1]....
        /*0050*/ 	.word	0x000000f0


	//----- nvinfo : EIATTR_CBANK_PARAM_SIZE
	.align		4
.L_33:
        /*0054*/ 	.byte	0x03, 0x19
        /*0056*/ 	.short	0x0010


	//----- nvinfo : EIATTR_PARAM_CBANK
	.align		4
        /*0058*/ 	.byte	0x04, 0x0a
        /*005a*/ 	.short	(.L_35 - .L_34)
	.align		4
.L_34:
        /*005c*/ 	.word	index@(.nv.constant0._Z12kernelOffsetPffi)
        /*0060*/ 	.short	0x0380
        /*0062*/ 	.short	0x0010


	//----- nvinfo : EIATTR_SW_WAR
	.align		4
.L_35:
        /*0064*/ 	.byte	0x04, 0x36
        /*0066*/ 	.short	(.L_37 - .L_36)
.L_36:
        /*0068*/ 	.word	0x00000008
.L_37:


//--------------------- .nv.info._Z12kernelSquarePfi --------------------------
	.section	.nv.info._Z12kernelSquarePfi,"",@"SHT_CUDA_INFO"
	.sectionflags	@""
	.align	4


	//----- nvinfo : EIATTR_CUDA_API_VERSION
	.align		4
        /*0000*/ 	.byte	0x04, 0x37
        /*0002*/ 	.short	(.L_39 - .L_38)
.L_38:
        /*0004*/ 	.word	0x00000082


	//----- nvinfo : EIATTR_KPARAM_INFO
	.align		4
.L_39:
        /*0008*/ 	.byte	0x04, 0x17
        /*000a*/ 	.short	(.L_41 - .L_40)
.L_40:
        /*000c*/ 	.word	0x00000000
        /*0010*/ 	.short	0x0001
        /*0012*/ 	.short	0x0008
        /*0014*/ 	.byte	0x00, 0xf0, 0x11, 0x00


	//----- nvinfo : EIATTR_KPARAM_INFO
	.align		4
.L_41:
        /*0018*/ 	.byte	0x04, 0x17
        /*001a*/ 	.short	(.L_43 - .L_42)
.L_42:
        /*001c*/ 	.word	0x00000000
        /*0020*/ 	.short	0x0000
        /*0022*/ 	.short	0x0000
        /*0024*/ 	.byte	0x00, 0xf5, 0x21, 0x00


	//----- nvinfo : EIATTR_SPARSE_MMA_MASK
	.align		4
.L_43:
        /*0028*/ 	.byte	0x03, 0x50
        /*002a*/ 	.short	0x0000


	//----- nvinfo : EIATTR_MAXREG_COUNT
	.align		4
        /*002c*/ 	.byte	0x03, 0x1b
        /*002e*/ 	.short	0x00ff


	//----- nvinfo : EIATTR_MERCURY_ISA_VERSION
	.align		4
        /*0030*/ 	.byte	0x03, 0x5f
        /*0032*/ 	.short	0x0101


	//----- nvinfo : EIATTR_VRC_CTA_INIT_COUNT
	.align		4
        /*0034*/ 	.byte	0x02, 0x4a
	.zero		1
	.zero		1


	//----- nvinfo : EIATTR_EXIT_INSTR_OFFSETS
	.align		4
        /*0038*/ 	.byte	0x04, 0x1c
        /*003a*/ 	.short	(.L_45 - .L_44)


	//   ....[0]....
.L_44:
        /*003c*/ 	.word	0x00000070


	//   ....[1]....
        /*0040*/ 	.word	0x000000e0


	//----- nvinfo : EIATTR_CBANK_PARAM_SIZE
	.align		4
.L_45:
        /*0044*/ 	.byte	0x03, 0x19
        /*0046*/ 	.short	0x000c


	//----- nvinfo : EIATTR_PARAM_CBANK
	.align		4
        /*0048*/ 	.byte	0x04, 0x0a
        /*004a*/ 	.short	(.L_47 - .L_46)
	.align		4
.L_46:
        /*004c*/ 	.word	index@(.nv.constant0._Z12kernelSquarePfi)
        /*0050*/ 	.short	0x0380
        /*0052*/ 	.short	0x000c


	//----- nvinfo : EIATTR_SW_WAR
	.align		4
.L_47:
        /*0054*/ 	.byte	0x04, 0x36
        /*0056*/ 	.short	(.L_49 - .L_48)
.L_48:
        /*0058*/ 	.word	0x00000008
.L_49:


//--------------------- .nv.info._Z11kernelScalePffi --------------------------
	.section	.nv.info._Z11kernelScalePffi,"",@"SHT_CUDA_INFO"
	.sectionflags	@""
	.align	4


	//----- nvinfo : EIATTR_CUDA_API_VERSION
	.align		4
        /*0000*/ 	.byte	0x04, 0x37
        /*0002*/ 	.short	(.L_51 - .L_50)
.L_50:
        /*0004*/ 	.word	0x00000082


	//----- nvinfo : EIATTR_KPARAM_INFO
	.align		4
.L_51:
        /*0008*/ 	.byte	0x04, 0x17
        /*000a*/ 	.short	(.L_53 - .L_52)
.L_52:
        /*000c*/ 	.word	0x00000000
        /*0010*/ 	.short	0x0002
        /*0012*/ 	.short	0x000c
        /*0014*/ 	.byte	0x00, 0xf0, 0x11, 0x00


	//----- nvinfo : EIATTR_KPARAM_INFO
	.align		4
.L_53:
        /*0018*/ 	.byte	0x04, 0x17
        /*001a*/ 	.short	(.L_55 - .L_54)
.L_54:
        /*001c*/ 	.word	0x00000000
        /*0020*/ 	.short	0x0001
        /*0022*/ 	.short	0x0008
        /*0024*/ 	.byte	0x00, 0xf0, 0x11, 0x00


	//----- nvinfo : EIATTR_KPARAM_INFO
	.align		4
.L_55:
        /*0028*/ 	.byte	0x04, 0x17
        /*002a*/ 	.short	(.L_57 - .L_56)
.L_56:
        /*002c*/ 	.word	0x00000000
        /*0030*/ 	.short	0x0000
        /*0032*/ 	.short	0x0000
        /*0034*/ 	.byte	0x00, 0xf5, 0x21, 0x00


	//----- nvinfo : EIATTR_SPARSE_MMA_MASK
	.align		4
.L_57:
        /*0038*/ 	.byte	0x03, 0x50
        /*003a*/ 	.short	0x0000


	//----- nvinfo : EIATTR_MAXREG_COUNT
	.align		4
        /*003c*/ 	.byte	0x03, 0x1b
        /*003e*/ 	.short	0x00ff


	//----- nvinfo : EIATTR_MERCURY_ISA_VERSION
	.align		4
        /*0040*/ 	.byte	0x03, 0x5f
        /*0042*/ 	.short	0x0101


	//----- nvinfo : EIATTR_VRC_CTA_INIT_COUNT
	.align		4
        /*0044*/ 	.byte	0x02, 0x4a
	.zero		1
	.zero		1


	//----- nvinfo : EIATTR_EXIT_INSTR_OFFSETS
	.align		4
        /*0048*/ 	.byte	0x04, 0x1c
        /*004a*/ 	.short	(.L_59 - .L_58)


	//   ....[0]....
.L_58:
        /*004c*/ 	.word	0x00000070


	//   ....[1]....
        /*0050*/ 	.word	0x000000f0


	//----- nvinfo : EIATTR_CBANK_PARAM_SIZE
	.align		4
.L_59:
        /*0054*/ 	.byte	0x03, 0x19
        /*0056*/ 	.short	0x0010


	//----- nvinfo : EIATTR_PARAM_CBANK
	.align		4
        /*0058*/ 	.byte	0x04, 0x0a
        /*005a*/ 	.short	(.L_61 - .L_60)
	.align		4
.L_60:
        /*005c*/ 	.word	index@(.nv.constant0._Z11kernelScalePffi)
        /*0060*/ 	.short	0x0380
        /*0062*/ 	.short	0x0010


	//----- nvinfo : EIATTR_SW_WAR
	.align		4
.L_61:
        /*0064*/ 	.byte	0x04, 0x36
        /*0066*/ 	.short	(.L_63 - .L_62)
.L_62:
        /*0068*/ 	.word	0x00000008
.L_63:


//--------------------- .nv.info._Z9kernelAddPfS_S_i --------------------------
	.section	.nv.info._Z9kernelAddPfS_S_i,"",@"SHT_CUDA_INFO"
	.sectionflags	@""
	.align	4


	//----- nvinfo : EIATTR_CUDA_API_VERSION
	.align		4
        /*0000*/ 	.byte	0x04, 0x37
        /*0002*/ 	.short	(.L_65 - .L_64)
.L_64:
        /*0004*/ 	.word	0x00000082


	//----- nvinfo : EIATTR_KPARAM_INFO
	.align		4
.L_65:
        /*0008*/ 	.byte	0x04, 0x17
        /*000a*/ 	.short	(.L_67 - .L_66)
.L_66:
        /*000c*/ 	.word	0x00000000
        /*0010*/ 	.short	0x0003
        /*0012*/ 	.short	0x0018
        /*0014*/ 	.byte	0x00, 0xf0, 0x11, 0x00


	//----- nvinfo : EIATTR_KPARAM_INFO
	.align		4
.L_67:
        /*0018*/ 	.byte	0x04, 0x17
        /*001a*/ 	.short	(.L_69 - .L_68)
.L_68:
        /*001c*/ 	.word	0x00000000
        /*0020*/ 	.short	0x0002
        /*0022*/ 	.short	0x0010
        /*0024*/ 	.byte	0x00, 0xf5, 0x21, 0x00


	//----- nvinfo : EIATTR_KPARAM_INFO
	.align		4
.L_69:
        /*0028*/ 	.byte	0x04, 0x17
        /*002a*/ 	.short	(.L_71 - .L_70)
.L_70:
        /*002c*/ 	.word	0x00000000
        /*0030*/ 	.short	0x0001
        /*0032*/ 	.short	0x0008
        /*0034*/ 	.byte	0x00, 0xf5, 0x21, 0x00


	//----- nvinfo : EIATTR_KPARAM_INFO
	.align		4
.L_71:
        /*0038*/ 	.byte	0x04, 0x17
        /*003a*/ 	.short	(.L_73 - .L_72)
.L_72:
        /*003c*/ 	.word	0x00000000
        /*0040*/ 	.short	0x0000
        /*0042*/ 	.short	0x0000
        /*0044*/ 	.byte	0x00, 0xf5, 0x21, 0x00


	//----- nvinfo : EIATTR_SPARSE_MMA_MASK
	.align		4
.L_73:
        /*0048*/ 	.byte	0x03, 0x50
        /*004a*/ 	.short	0x0000


	//----- nvinfo : EIATTR_MAXREG_COUNT
	.align		4
        /*004c*/ 	.byte	0x03, 0x1b
        /*004e*/ 	.short	0x00ff


	//----- nvinfo : EIATTR_MERCURY_ISA_VERSION
	.align		4
        /*0050*/ 	.byte	0x03, 0x5f
        /*0052*/ 	.short	0x0101


	//----- nvinfo : EIATTR_VRC_CTA_INIT_COUNT
	.align		4
        /*0054*/ 	.byte	0x02, 0x4a
	.zero		1
	.zero		1


	//----- nvinfo : EIATTR_EXIT_INSTR_OFFSETS
	.align		4
        /*0058*/ 	.byte	0x04, 0x1c
        /*005a*/ 	.short	(.L_75 - .L_74)


	//   ....[0]....
.L_74:
        /*005c*/ 	.word	0x00000070


	//   ....[1]....
        /*0060*/ 	.word	0x00000130


	//----- nvinfo : EIATTR_CBANK_PARAM_SIZE
	.align		4
.L_75:
        /*0064*/ 	.byte	0x03, 0x19
        /*0066*/ 	.short	0x001c


	//----- nvinfo : EIATTR_PARAM_CBANK
	.align		4
        /*0068*/ 	.byte	0x04, 0x0a
        /*006a*/ 	.short	(.L_77 - .L_76)
	.align		4
.L_76:
        /*006c*/ 	.word	index@(.nv.constant0._Z9kernelAddPfS_S_i)
        /*0070*/ 	.short	0x0380
        /*0072*/ 	.short	0x001c


	//----- nvinfo : EIATTR_SW_WAR
	.align		4
.L_77:
        /*0074*/ 	.byte	0x04, 0x36
        /*0076*/ 	.short	(.L_79 - .L_78)
.L_78:
        /*0078*/ 	.word	0x00000008
.L_79:


//--------------------- .nv.callgraph             --------------------------
	.section	.nv.callgraph,"",@"SHT_CUDA_CALLGRAPH"
	.align	4
	.sectionentsize	8
	.align		4
        /*0000*/ 	.word	0x00000000
	.align		4
        /*0004*/ 	.word	0xffffffff
	.align		4
        /*0008*/ 	.word	0x00000000
	.align		4
        /*000c*/ 	.word	0xfffffffe
	.align		4
        /*0010*/ 	.word	0x00000000
	.align		4
        /*0014*/ 	.word	0xfffffffd
	.align		4
        /*0018*/ 	.word	0x00000000
	.align		4
        /*001c*/ 	.word	0xfffffffc


//--------------------- .text._Z12kernelOffsetPffi --------------------------
	.section	.text._Z12kernelOffsetPffi,"ax",@progbits
	.align	128
        .global         _Z12kernelOffsetPffi
        .type           _Z12kernelOffsetPffi,@function
        .size           _Z12kernelOffsetPffi,(.L_x_4 - _Z12kernelOffsetPffi)
        .other          _Z12kernelOffsetPffi,@"STO_CUDA_ENTRY STV_DEFAULT"
_Z12kernelOffsetPffi:
.text._Z12kernelOffsetPffi:
[----:B------:R-:W-:Y:S01]  /*0000*/  LDC R1, c[0x0][0x37c] ;  /* 0x0000df00ff017b82 */ /* 0x000fe20000000800 */
[----:B------:R-:W0:Y:S07]  /*0010*/  S2R R0, SR_TID.X ;  /* 0x0000000000007919 */ /* 0x000e2e0000002100 */
[----:B------:R-:W0:Y:S01]  /*0020*/  S2UR UR4, SR_CTAID.X ;  /* 0x00000000000479c3 */ /* 0x000e220000002500 */
[----:B------:R-:W1:Y:S07]  /*0030*/  LDCU UR5, c[0x0][0x38c] ;  /* 0x00007180ff0577ac */ /* 0x000e6e0008000800 */
[----:B------:R-:W0:Y:S02]  /*0040*/  LDC R5, c[0x0][0x360] ;  /* 0x0000d800ff057b82 */ /* 0x000e240000000800 */
[----:B0-----:R-:W-:-:S05]  /*0050*/  IMAD R5, R5, UR4, R0 ;  /* 0x0000000405057c24 */ /* 0x001fca000f8e0200 */
[----:B-1----:R-:W-:-:S13]  /*0060*/  ISETP.GE.AND P0, PT, R5, UR5, PT ;  /* 0x0000000505007c0c */ /* 0x002fda000bf06270 */
[----:B------:R-:W-:Y:S05]  /*0070*/  @P0 EXIT ;  /* 0x000000000000094d */ /* 0x000fea0003800000 */
[----:B------:R-:W0:Y:S01]  /*0080*/  LDC.64 R2, c[0x0][0x380] ;  /* 0x0000e000ff027b82 */ /* 0x000e220000000a00 */
[----:B------:R-:W1:Y:S01]  /*0090*/  LDCU.64 UR4, c[0x0][0x358] ;  /* 0x00006b00ff0477ac */ /* 0x000e620008000a00 */
[----:B------:R-:W2:Y:S01]  /*00a0*/  LDCU UR6, c[0x0][0x388] ;  /* 0x00007100ff0677ac */ /* 0x000ea20008000800 */
[----:B0-----:R-:W-:-:S05]  /*00b0*/  IMAD.WIDE R2, R5, 0x4, R2 ;  /* 0x0000000405027825 */ /* 0x001fca00078e0202 */
[----:B-1----:R-:W2:Y:S02]  /*00c0*/  LDG.E R0, desc[UR4][R2.64] ;  /* 0x0000000402007981 */ /* 0x002ea4000c1e1900 */
[----:B--2---:R-:W-:-:S05]  /*00d0*/  FADD R5, R0, UR6 ;  /* 0x0000000600057e21 */ /* 0x004fca0008000000 */
[----:B------:R-:W-:Y:S01]  /*00e0*/  STG.E desc[UR4][R2.64], R5 ;  /* 0x0000000502007986 */ /* 0x000fe2000c101904 */
[----:B------:R-:W-:Y:S05]  /*00f0*/  EXIT ;  /* 0x000000000000794d */ /* 0x000fea0003800000 */
.L_x_0:
[----:B------:R-:W-:-:S00]  /*0100*/  BRA `(.L_x_0) ;  /* 0xfffffffc00fc7947 */ /* 0x000fc0000383ffff */
[----:B------:R-:W-:-:S00]  /*0110*/  NOP ;  /* 0x0000000000007918 */ /* 0x000fc00000000000 */
        /* <DEDUP_REMOVED lines=14> */
.L_x_4:


//--------------------- .text._Z12kernelSquarePfi --------------------------
	.section	.text._Z12kernelSquarePfi,"ax",@progbits
	.align	128
        .global         _Z12kernelSquarePfi
        .type           _Z12kernelSquarePfi,@function
        .size           _Z12kernelSquarePfi,(.L_x_5 - _Z12kernelSquarePfi)
        .other          _Z12kernelSquarePfi,@"STO_CUDA_ENTRY STV_DEFAULT"
_Z12kernelSquarePfi:
.text._Z12kernelSquarePfi:
        /* <DEDUP_REMOVED lines=10> */
[----:B0-----:R-:W-:-:S05]  /*00a0*/  IMAD.WIDE R2, R5, 0x4, R2 ;  /* 0x0000000405027825 */ /* 0x001fca00078e0202 */
[----:B-1----:R-:W2:Y:S02]  /*00b0*/  LDG.E R0, desc[UR4][R2.64] ;  /* 0x0000000402007981 */ /* 0x002ea4000c1e1900 */
[----:B--2---:R-:W-:-:S05]  /*00c0*/  FMUL R5, R0, R0 ;  /* 0x0000000000057220 */ /* 0x004fca0000400000 */
[----:B------:R-:W-:Y:S01]  /*00d0*/  STG.E desc[UR4][R2.64], R5 ;  /* 0x0000000502007986 */ /* 0x000fe2000c101904 */
[----:B------:R-:W-:Y:S05]  /*00e0*/  EXIT ;  /* 0x000000000000794d */ /* 0x000fea0003800000 */
.L_x_1:
        /* <DEDUP_REMOVED lines=9> */
.L_x_5:


//--------------------- .text._Z11kernelScalePffi --------------------------
	.section	.text._Z11kernelScalePffi,"ax",@progbits
	.align	128
        .global         _Z11kernelScalePffi
        .type           _Z11kernelScalePffi,@function
        .size           _Z11kernelScalePffi,(.L_x_6 - _Z11kernelScalePffi)
        .other          _Z11kernelScalePffi,@"STO_CUDA_ENTRY STV_DEFAULT"
_Z11kernelScalePffi:
.text._Z11kernelScalePffi:
        /* <DEDUP_REMOVED lines=13> */
[----:B--2---:R-:W-:-:S05]  /*00d0*/  FMUL R5, R0, UR6 ;  /* 0x0000000600057c20 */ /* 0x004fca0008400000 */
[----:B------:R-:W-:Y:S01]  /*00e0*/  STG.E desc[UR4][R2.64], R5 ;  /* 0x0000000502007986 */ /* 0x000fe2000c101904 */
[----:B------:R-:W-:Y:S05]  /*00f0*/  EXIT ;  /* 0x000000000000794d */ /* 0x000fea0003800000 */
.L_x_2:
        /* <DEDUP_REMOVED lines=16> */
.L_x_6:


//--------------------- .text._Z9kernelAddPfS_S_i --------------------------
	.section	.text._Z9kernelAddPfS_S_i,"ax",@progbits
	.align	128
        .global         _Z9kernelAddPfS_S_i
        .type           _Z9kernelAddPfS_S_i,@function
        .size           _Z9kernelAddPfS_S_i,(.L_x_7 - _Z9kernelAddPfS_S_i)
        .other          _Z9kernelAddPfS_S_i,@"STO_CUDA_ENTRY STV_DEFAULT"
_Z9kernelAddPfS_S_i:
.text._Z9kernelAddPfS_S_i:
        /* <DEDUP_REMOVED lines=9> */
[----:B------:R-:W1:Y:S07]  /*0090*/  LDCU.64 UR4, c[0x0][0x358] ;  /* 0x00006b00ff0477ac */ /* 0x000e6e0008000a00 */
[----:B------:R-:W2:Y:S08]  /*00a0*/  LDC.64 R4, c[0x0][0x388] ;  /* 0x0000e200ff047b82 */ /* 0x000eb00000000a00 */
[----:B------:R-:W3:Y:S01]  /*00b0*/  LDC.64 R6, c[0x0][0x390] ;  /* 0x0000e400ff067b82 */ /* 0x000ee20000000a00 */
[----:B0-----:R-:W-:-:S06]  /*00c0*/  IMAD.WIDE R2, R9, 0x4, R2 ;  /* 0x0000000409027825 */ /* 0x001fcc00078e0202 */
[----:B-1----:R-:W4:Y:S01]  /*00d0*/  LDG.E R2, desc[UR4][R2.64] ;  /* 0x0000000402027981 */ /* 0x002f22000c1e1900 */
[----:B--2---:R-:W-:-:S06]  /*00e0*/  IMAD.WIDE R4, R9, 0x4, R4 ;  /* 0x0000000409047825 */ /* 0x004fcc00078e0204 */
[----:B------:R-:W4:Y:S01]  /*00f0*/  LDG.E R5, desc[UR4][R4.64] ;  /* 0x0000000404057981 */ /* 0x000f22000c1e1900 */
[----:B---3--:R-:W-:-:S04]  /*0100*/  IMAD.WIDE R6, R9, 0x4, R6 ;  /* 0x0000000409067825 */ /* 0x008fc800078e0206 */
[----:B----4-:R-:W-:-:S05]  /*0110*/  FADD R9, R2, R5 ;  /* 0x0000000502097221 */ /* 0x010fca0000000000 */
[----:B------:R-:W-:Y:S01]  /*0120*/  STG.E desc[UR4][R6.64], R9 ;  /* 0x0000000906007986 */ /* 0x000fe2000c101904 */
[----:B------:R-:W-:Y:S05]  /*0130*/  EXIT ;  /* 0x000000000000794d */ /* 0x000fea0003800000 */
.L_x_3:
        /* <DEDUP_REMOVED lines=12> */
.L_x_7:


//--------------------- .nv.shared.reserved.0     --------------------------
	.section	.nv.shared.reserved.0,"aw",@nobits
	.weak		__nv_reservedSMEM_offset_0_alias
	.size		__nv_reservedSMEM_offset_0_alias, 0, 64
	.other		__nv_reservedSMEM_offset_0_alias,@"STO_CUDA_RESERVED_SHARED STV_DEFAULT"
__nv_reservedSMEM_offset_0_alias:
	.zero		0
	.zero		64


//--------------------- .nv.constant0._Z12kernelOffsetPffi --------------------------
	.section	.nv.constant0._Z12kernelOffsetPffi,"a",@progbits
	.sectionflags	@""
	.align	4
.nv.constant0._Z12kernelOffsetPffi:
	.zero		912


//--------------------- .nv.constant0._Z12kernelSquarePfi --------------------------
	.section	.nv.constant0._Z12kernelSquarePfi,"a",@progbits
	.sectionflags	@""
	.align	4
.nv.constant0._Z12kernelSquarePfi:
	.zero		908


//--------------------- .nv.constant0._Z11kernelScalePffi --------------------------
	.section	.nv.constant0._Z11kernelScalePffi,"a",@progbits
	.sectionflags	@""
	.align	4
.nv.constant0._Z11kernelScalePffi:
	.zero		912


//--------------------- .nv.constant0._Z9kernelAddPfS_S_i --------------------------
	.section	.nv.constant0._Z9kernelAddPfS_S_i,"a",@progbits
	.sectionflags	@""
	.align	4
.nv.constant0._Z9kernelAddPfS_S_i:
	.zero		924


//--------------------- SYMBOLS --------------------------

	.type		.nv.reservedSmem.offset0,@object
	.size		.nv.reservedSmem.offset0,0x4
